//
// Generated by NVIDIA NVVM Compiler
//
// Compiler Build ID: CL-36424714
// Cuda compilation tools, release 13.0, V13.0.88
// Based on NVVM 20.0.0
//

.version 9.0
.target sm_100
.address_size 64

	// .globl	cat_f32

.visible .entry cat_f32(
	.param .u64 .ptr .align 1 cat_f32_param_0,
	.param .u64 .ptr .align 1 cat_f32_param_1,
	.param .u64 .ptr .align 1 cat_f32_param_2,
	.param .u32 cat_f32_param_3,
	.param .u32 cat_f32_param_4,
	.param .u32 cat_f32_param_5,
	.param .u32 cat_f32_param_6
)
{
	.reg .pred 	%p<5>;
	.reg .b32 	%r<21>;
	.reg .b32 	%f<3>;
	.reg .b64 	%rd<15>;

	ld.param.u64 	%rd4, [cat_f32_param_0];
	ld.param.u64 	%rd5, [cat_f32_param_1];
	ld.param.u64 	%rd6, [cat_f32_param_2];
	ld.param.u32 	%r12, [cat_f32_param_4];
	ld.param.u32 	%r13, [cat_f32_param_5];
	ld.param.u32 	%r14, [cat_f32_param_6];
	cvta.to.global.u64 	%rd1, %rd6;
	mov.u32 	%r1, %ctaid.x;
	mov.u32 	%r20, %tid.x;
	mov.u32 	%r3, %ntid.x;
	setp.ge.u32 	%p1, %r20, %r12;
	@%p1 bra 	$L__BB0_3;
	mul.lo.s32 	%r4, %r12, %r1;
	mul.lo.s32 	%r5, %r14, %r1;
	cvta.to.global.u64 	%rd2, %rd4;
	mov.u32 	%r19, %r20;
$L__BB0_2:
	add.s32 	%r15, %r19, %r4;
	mul.wide.u32 	%rd7, %r15, 4;
	add.s64 	%rd8, %rd2, %rd7;
	ld.global.f32 	%f1, [%rd8];
	add.s32 	%r16, %r19, %r5;
	mul.wide.u32 	%rd9, %r16, 4;
	add.s64 	%rd10, %rd1, %rd9;
	st.global.f32 	[%rd10], %f1;
	add.s32 	%r19, %r19, %r3;
	setp.lt.u32 	%p2, %r19, %r12;
	@%p2 bra 	$L__BB0_2;
$L__BB0_3:
	setp.ge.u32 	%p3, %r20, %r13;
	@%p3 bra 	$L__BB0_6;
	mul.lo.s32 	%r6, %r13, %r1;
	mad.lo.s32 	%r7, %r14, %r1, %r12;
	cvta.to.global.u64 	%rd3, %rd5;
$L__BB0_5:
	add.s32 	%r17, %r20, %r6;
	mul.wide.u32 	%rd11, %r17, 4;
	add.s64 	%rd12, %rd3, %rd11;
	ld.global.f32 	%f2, [%rd12];
	add.s32 	%r18, %r7, %r20;
	mul.wide.u32 	%rd13, %r18, 4;
	add.s64 	%rd14, %rd1, %rd13;
	st.global.f32 	[%rd14], %f2;
	add.s32 	%r20, %r20, %r3;
	setp.lt.u32 	%p4, %r20, %r13;
	@%p4 bra 	$L__BB0_5;
$L__BB0_6:
	ret;

}


// ===== COMPILED SASS (sm_100) =====

	.target	sm_100

	.elftype	@"ET_EXEC"


//--------------------- .note.nv.tkinfo           --------------------------
	.section	.note.nv.tkinfo,"",@"SHT_NOTE"
	.sectionflags	@"SHF_NOTE_NV_TKINFO"
	.tkinfo
        /*0018*/ 	.word	0x00000002
        /*0030*/ 	.string	""
        /*0030*/ 	.string	"ptxas"
        /*0030*/ 	.string	"Cuda compilation tools, release 13.0, V13.0.88"
        /*0030*/ 	.string	"Build cuda_13.0.r13.0/compiler.36424714_0"
        /*0030*/ 	.string	"-arch sm_100 -m 64 "



//--------------------- .note.nv.cuinfo           --------------------------
	.section	.note.nv.cuinfo,"",@"SHT_NOTE"
	.sectionflags	@"SHF_NOTE_NV_CUINFO"
        /*0018*/ 	.short	0x0002
        /*001a*/ 	.short	0x0064
        /*001c*/ 	.short	0x0082
	.zero		2


//--------------------- .nv.info                  --------------------------
	.section	.nv.info,"",@"SHT_CUDA_INFO"
	.align	4


	//----- nvinfo : EIATTR_REGCOUNT
	.align		4
        /*0000*/ 	.byte	0x04, 0x2f
        /*0002*/ 	.short	(.L_1 - .L_0)
	.align		4
.L_0:
        /*0004*/ 	.word	index@(cat_f32)
        /*0008*/ 	.word	0x00000012


	//----- nvinfo : EIATTR_FRAME_SIZE
	.align		4
.L_1:
        /*000c*/ 	.byte	0x04, 0x11
        /*000e*/ 	.short	(.L_3 - .L_2)
	.align		4
.L_2:
        /*0010*/ 	.word	index@(cat_f32)
        /*0014*/ 	.word	0x00000000


	//----- nvinfo : EIATTR_MIN_STACK_SIZE
	.align		4
.L_3:
        /*0018*/ 	.byte	0x04, 0x12
        /*001a*/ 	.short	(.L_5 - .L_4)
	.align		4
.L_4:
        /*001c*/ 	.word	index@(cat_f32)
        /*0020*/ 	.word	0x00000000
.L_5:


//--------------------- .nv.compat                --------------------------
	.section	.nv.compat,"",@"SHT_CUDA_COMPAT_INFO"
	.align	4
        /*0000*/ 	.byte	0x02, 0x09, 0x00, 0x00, 0x02, 0x02, 0x01, 0x00, 0x02, 0x05, 0x05, 0x00, 0x03, 0x07, 0x01, 0x01
        /*0010*/ 	.byte	0x02, 0x03, 0x00, 0x00, 0x02, 0x06, 0x01, 0x00, 0x04, 0x0b, 0x08, 0x00, 0x09, 0x00, 0x00, 0x00
        /*0020*/ 	.byte	0x00, 0x00, 0x00, 0x00


//--------------------- .nv.info.cat_f32          --------------------------
	.section	.nv.info.cat_f32,"",@"SHT_CUDA_INFO"
	.sectionflags	@""
	.align	4


	//----- nvinfo : EIATTR_CUDA_API_VERSION
	.align		4
        /*0000*/ 	.byte	0x04, 0x37
        /*0002*/ 	.short	(.L_7 - .L_6)
.L_6:
        /*0004*/ 	.word	0x00000082


	//----- nvinfo : EIATTR_KPARAM_INFO
	.align		4
.L_7:
        /*0008*/ 	.byte	0x04, 0x17
        /*000a*/ 	.short	(.L_9 - .L_8)
.L_8:
        /*000c*/ 	.word	0x00000000
        /*0010*/ 	.short	0x0006
        /*0012*/ 	.short	0x0024
        /*0014*/ 	.byte	0x00, 0xf0, 0x11, 0x00


	//----- nvinfo : EIATTR_KPARAM_INFO
	.align		4
.L_9:
        /*0018*/ 	.byte	0x04, 0x17
        /*001a*/ 	.short	(.L_11 - .L_10)
.L_10:
        /*001c*/ 	.word	0x00000000
        /*0020*/ 	.short	0x0005
        /*0022*/ 	.short	0x0020
        /*0024*/ 	.byte	0x00, 0xf0, 0x11, 0x00


	//----- nvinfo : EIATTR_KPARAM_INFO
	.align		4
.L_11:
        /*0028*/ 	.byte	0x04, 0x17
        /*002a*/ 	.short	(.L_13 - .L_12)
.L_12:
        /*002c*/ 	.word	0x00000000
        /*0030*/ 	.short	0x0004
        /*0032*/ 	.short	0x001c
        /*0034*/ 	.byte	0x00, 0xf0, 0x11, 0x00


	//----- nvinfo : EIATTR_KPARAM_INFO
	.align		4
.L_13:
        /*0038*/ 	.byte	0x04, 0x17
        /*003a*/ 	.short	(.L_15 - .L_14)
.L_14:
        /*003c*/ 	.word	0x00000000
        /*0040*/ 	.short	0x0003
        /*0042*/ 	.short	0x0018
        /*0044*/ 	.byte	0x00, 0xf0, 0x11, 0x00


	//----- nvinfo : EIATTR_KPARAM_INFO
	.align		4
.L_15:
        /*0048*/ 	.byte	0x04, 0x17
        /*004a*/ 	.short	(.L_17 - .L_16)
.L_16:
        /*004c*/ 	.word	0x00000000
        /*0050*/ 	.short	0x0002
        /*0052*/ 	.short	0x0010
        /*0054*/ 	.byte	0x00, 0xf5, 0x21, 0x00


	//----- nvinfo : EIATTR_KPARAM_INFO
	.align		4
.L_17:
        /*0058*/ 	.byte	0x04, 0x17
        /*005a*/ 	.short	(.L_19 - .L_18)
.L_18:
        /*005c*/ 	.word	0x00000000
        /*0060*/ 	.short	0x0001
        /*0062*/ 	.short	0x0008
        /*0064*/ 	.byte	0x00, 0xf5, 0x21, 0x00


	//----- nvinfo : EIATTR_KPARAM_INFO
	.align		4
.L_19:
        /*0068*/ 	.byte	0x04, 0x17
        /*006a*/ 	.short	(.L_21 - .L_20)
.L_20:
        /*006c*/ 	.word	0x00000000
        /*0070*/ 	.short	0x0000
        /*0072*/ 	.short	0x0000
        /*0074*/ 	.byte	0x00, 0xf5, 0x21, 0x00


	//----- nvinfo : EIATTR_SPARSE_MMA_MASK
	.align		4
.L_21:
        /*0078*/ 	.byte	0x03, 0x50
        /*007a*/ 	.short	0x0000


	//----- nvinfo : EIATTR_MAXREG_COUNT
	.align		4
        /*007c*/ 	.byte	0x03, 0x1b
        /*007e*/ 	.short	0x00ff


	//----- nvinfo : EIATTR_MERCURY_ISA_VERSION
	.align		4
        /*0080*/ 	.byte	0x03, 0x5f
        /*0082*/ 	.short	0x0101


	//----- nvinfo : EIATTR_VRC_CTA_INIT_COUNT
	.align		4
        /*0084*/ 	.byte	0x02, 0x4a
	.zero		1
	.zero		1


	//----- nvinfo : EIATTR_EXIT_INSTR_OFFSETS
	.align		4
        /*0088*/ 	.byte	0x04, 0x1c
        /*008a*/ 	.short	(.L_23 - .L_22)


	//   ....[0]....
.L_22:
        /*008c*/ 	.word	0x00000190


	//   ....[1]....
        /*0090*/ 	.word	0x00000270


	//----- nvinfo : EIATTR_CRS_STACK_SIZE
	.align		4
.L_23:
        /*0094*/ 	.byte	0x04, 0x1e
        /*0096*/ 	.short	(.L_25 - .L_24)
.L_24:
        /*0098*/ 	.word	0x00000000


	//----- nvinfo : EIATTR_CBANK_PARAM_SIZE
	.align		4
.L_25:
        /*009c*/ 	.byte	0x03, 0x19
        /*009e*/ 	.short	0x0028


	//----- nvinfo : EIATTR_PARAM_CBANK
	.align		4
        /*00a0*/ 	.byte	0x04, 0x0a
        /*00a2*/ 	.short	(.L_27 - .L_26)
	.align		4
.L_26:
        /*00a4*/ 	.word	index@(.nv.constant0.cat_f32)
        /*00a8*/ 	.short	0x0380
        /*00aa*/ 	.short	0x0028


	//----- nvinfo : EIATTR_SW_WAR
	.align		4
.L_27:
        /*00ac*/ 	.byte	0x04, 0x36
        /*00ae*/ 	.short	(.L_29 - .L_28)
.L_28:
        /*00b0*/ 	.word	0x00000008
.L_29:


//--------------------- .nv.callgraph             --------------------------
	.section	.nv.callgraph,"",@"SHT_CUDA_CALLGRAPH"
	.align	4
	.sectionentsize	8
	.align		4
        /*0000*/ 	.word	0x00000000
	.align		4
        /*0004*/ 	.word	0xffffffff
	.align		4
        /*0008*/ 	.word	0x00000000
	.align		4
        /*000c*/ 	.word	0xfffffffe
	.align		4
        /*0010*/ 	.word	0x00000000
	.align		4
        /*0014*/ 	.word	0xfffffffd
	.align		4
        /*0018*/ 	.word	0x00000000
	.align		4
        /*001c*/ 	.word	0xfffffffc


//--------------------- .text.cat_f32             --------------------------
	.section	.text.cat_f32,"ax",@progbits
	.align	128
        .global         cat_f32
        .type           cat_f32,@function
        .size           cat_f32,(.L_x_5 - cat_f32)
        .other          cat_f32,@"STO_CUDA_ENTRY STV_DEFAULT"
cat_f32:
.text.cat_f32:
[----:B------:R-:W-:Y:S01]  /*0000*/  LDC R1, c[0x0][0x37c] ;  /* 0x0000df00ff017b82 */ /* 0x000fe20000000800 */
[----:B------:R-:W0:Y:S07]  /*0010*/  S2R R0, SR_TID.X ;  /* 0x0000000000007919 */ /* 0x000e2e0000002100 */
[----:B------:R-:W0:Y:S01]  /*0020*/  LDC R11, c[0x0][0x39c] ;  /* 0x0000e700ff0b7b82 */ /* 0x000e220000000800 */
[----:B------:R-:W1:Y:S01]  /*0030*/  LDCU.64 UR4, c[0x0][0x358] ;  /* 0x00006b00ff0477ac */ /* 0x000e620008000a00 */
[----:B------:R-:W-:Y:S01]  /*0040*/  BSSY.RECONVERGENT B0, `(.L_x_0) ;  /* 0x0000014000007945 */ /* 0x000fe20003800200 */
[----:B------:R-:W2:Y:S05]  /*0050*/  LDCU UR7, c[0x0][0x360] ;  /* 0x00006c00ff0777ac */ /* 0x000eaa0008000800 */
[----:B------:R-:W3:Y:S08]  /*0060*/  LDC R15, c[0x0][0x3a0] ;  /* 0x0000e800ff0f7b82 */ /* 0x000ef00000000800 */
[----:B------:R-:W4:Y:S01]  /*0070*/  S2UR UR6, SR_CTAID.X ;  /* 0x00000000000679c3 */ /* 0x000f220000002500 */
[----:B0-----:R-:W-:-:S02]  /*0080*/  ISETP.GE.U32.AND P1, PT, R0, R11, PT ;  /* 0x0000000b0000720c */ /* 0x001fc40003f26070 */
[----:B---3--:R-:W-:-:S11]  /*0090*/  ISETP.GE.U32.AND P0, PT, R0, R15, PT ;  /* 0x0000000f0000720c */ /* 0x008fd60003f06070 */
[----:B-12-4-:R-:W-:Y:S05]  /*00a0*/  @P1 BRA `(.L_x_1) ;  /* 0x0000000000341947 */ /* 0x016fea0003800000 */
[----:B------:R-:W0:Y:S01]  /*00b0*/  LDC R13, c[0x0][0x3a4] ;  /* 0x0000e900ff0d7b82 */ /* 0x000e220000000800 */
[----:B------:R-:W-:-:S07]  /*00c0*/  MOV R10, R0 ;  /* 0x00000000000a7202 */ /* 0x000fce0000000f00 */
[----:B------:R-:W1:Y:S08]  /*00d0*/  LDC.64 R8, c[0x0][0x390] ;  /* 0x0000e400ff087b82 */ /* 0x000e700000000a00 */
[----:B------:R-:W2:Y:S02]  /*00e0*/  LDC.64 R6, c[0x0][0x380] ;  /* 0x0000e000ff067b82 */ /* 0x000ea40000000a00 */
.L_x_2:
[----:B---3--:R-:W-:-:S04]  /*00f0*/  IMAD R3, R11, UR6, R10 ;  /* 0x000000060b037c24 */ /* 0x008fc8000f8e020a */
[----:B--2---:R-:W-:-:S06]  /*0100*/  IMAD.WIDE.U32 R2, R3, 0x4, R6 ;  /* 0x0000000403027825 */ /* 0x004fcc00078e0006 */
[----:B------:R-:W2:Y:S01]  /*0110*/  LDG.E R3, desc[UR4][R2.64] ;  /* 0x0000000402037981 */ /* 0x000ea2000c1e1900 */
[----:B0-----:R-:W-:Y:S01]  /*0120*/  IMAD R5, R13, UR6, R10 ;  /* 0x000000060d057c24 */ /* 0x001fe2000f8e020a */
[----:B------:R-:W-:-:S03]  /*0130*/  IADD3 R10, PT, PT, R10, UR7, RZ ;  /* 0x000000070a0a7c10 */ /* 0x000fc6000fffe0ff */
[----:B-1----:R-:W-:Y:S01]  /*0140*/  IMAD.WIDE.U32 R4, R5, 0x4, R8 ;  /* 0x0000000405047825 */ /* 0x002fe200078e0008 */
[----:B------:R-:W-:-:S04]  /*0150*/  ISETP.GE.U32.AND P1, PT, R10, R11, PT ;  /* 0x0000000b0a00720c */ /* 0x000fc80003f26070 */
[----:B--2---:R3:W-:Y:S09]  /*0160*/  STG.E desc[UR4][R4.64], R3 ;  /* 0x0000000304007986 */ /* 0x0047f2000c101904 */
[----:B------:R-:W-:Y:S05]  /*0170*/  @!P1 BRA `(.L_x_2) ;  /* 0xfffffffc00dc9947 */ /* 0x000fea000383ffff */
.L_x_1:
[----:B------:R-:W-:Y:S05]  /*0180*/  BSYNC.RECONVERGENT B0 ;  /* 0x0000000000007941 */ /* 0x000fea0003800200 */
.L_x_0:
[----:B------:R-:W-:Y:S05]  /*0190*/  @P0 EXIT ;  /* 0x000000000000094d */ /* 0x000fea0003800000 */
[----:B------:R-:W0:Y:S08]  /*01a0*/  LDC R2, c[0x0][0x3a4] ;  /* 0x0000e900ff027b82 */ /* 0x000e300000000800 */
[----:B------:R-:W1:Y:S08]  /*01b0*/  LDC.64 R8, c[0x0][0x390] ;  /* 0x0000e400ff087b82 */ /* 0x000e700000000a00 */
[----:B------:R-:W2:Y:S01]  /*01c0*/  LDC.64 R6, c[0x0][0x388] ;  /* 0x0000e200ff067b82 */ /* 0x000ea20000000a00 */
[----:B0-----:R-:W-:-:S07]  /*01d0*/  IMAD R11, R2, UR6, R11 ;  /* 0x00000006020b7c24 */ /* 0x001fce000f8e020b */
.L_x_3:
[----:B0--3--:R-:W-:-:S04]  /*01e0*/  IMAD R3, R15, UR6, R0 ;  /* 0x000000060f037c24 */ /* 0x009fc8000f8e0200 */
[----:B--2---:R-:W-:-:S06]  /*01f0*/  IMAD.WIDE.U32 R2, R3, 0x4, R6 ;  /* 0x0000000403027825 */ /* 0x004fcc00078e0006 */
[----:B------:R-:W2:Y:S01]  /*0200*/  LDG.E R3, desc[UR4][R2.64] ;  /* 0x0000000402037981 */ /* 0x000ea2000c1e1900 */
[----:B------:R-:W-:Y:S02]  /*0210*/  IADD3 R5, PT, PT, R11, R0, RZ ;  /* 0x000000000b057210 */ /* 0x000fe40007ffe0ff */
[----:B------:R-:W-:-:S03]  /*0220*/  IADD3 R0, PT, PT, R0, UR7, RZ ;  /* 0x0000000700007c10 */ /* 0x000fc6000fffe0ff */
[----:B-1----:R-:W-:Y:S01]  /*0230*/  IMAD.WIDE.U32 R4, R5, 0x4, R8 ;  /* 0x0000000405047825 */ /* 0x002fe200078e0008 */
[----:B------:R-:W-:-:S04]  /*0240*/  ISETP.GE.U32.AND P0, PT, R0, R15, PT ;  /* 0x0000000f0000720c */ /* 0x000fc80003f06070 */
[----:B--2---:R0:W-:Y:S09]  /*0250*/  STG.E desc[UR4][R4.64], R3 ;  /* 0x0000000304007986 */ /* 0x0041f2000c101904 */
[----:B------:R-:W-:Y:S05]  /*0260*/  @!P0 BRA `(.L_x_3) ;  /* 0xfffffffc00dc8947 */ /* 0x000fea000383ffff */
[----:B------:R-:W-:Y:S05]  /*0270*/  EXIT ;  /* 0x000000000000794d */ /* 0x000fea0003800000 */
.L_x_4:
[----:B------:R-:W-:-:S00]  /*0280*/  BRA `(.L_x_4) ;  /* 0xfffffffc00fc7947 */ /* 0x000fc0000383ffff */
[----:B------:R-:W-:-:S00]  /*0290*/  NOP ;  /* 0x0000000000007918 */ /* 0x000fc00000000000 */
        /* <DEDUP_REMOVED lines=14> */
.L_x_5:


//--------------------- .nv.shared.reserved.0     --------------------------
	.section	.nv.shared.reserved.0,"aw",@nobits
	.weak		__nv_reservedSMEM_offset_0_alias
	.size		__nv_reservedSMEM_offset_0_alias, 0, 64
	.other		__nv_reservedSMEM_offset_0_alias,@"STO_CUDA_RESERVED_SHARED STV_DEFAULT"
__nv_reservedSMEM_offset_0_alias:
	.zero		0
	.zero		64


//--------------------- .nv.constant0.cat_f32     --------------------------
	.section	.nv.constant0.cat_f32,"a",@progbits
	.sectionflags	@""
	.align	4
.nv.constant0.cat_f32:
	.zero		936


//--------------------- SYMBOLS --------------------------

	.type		.nv.reservedSmem.offset0,@object
	.size		.nv.reservedSmem.offset0,0x4
